//
// Generated by NVIDIA NVVM Compiler
//
// Compiler Build ID: CL-36424714
// Cuda compilation tools, release 13.0, V13.0.88
// Based on NVVM 20.0.0
//

.version 9.0
.target sm_100
.address_size 64

	// .globl	_Z23squaredDifferenceKernelPKfS0_Pfi
.extern .shared .align 16 .b8 sharedData[];

.visible .entry _Z23squaredDifferenceKernelPKfS0_Pfi(
	.param .u64 .ptr .align 1 _Z23squaredDifferenceKernelPKfS0_Pfi_param_0,
	.param .u64 .ptr .align 1 _Z23squaredDifferenceKernelPKfS0_Pfi_param_1,
	.param .u64 .ptr .align 1 _Z23squaredDifferenceKernelPKfS0_Pfi_param_2,
	.param .u32 _Z23squaredDifferenceKernelPKfS0_Pfi_param_3
)
{
	.reg .pred 	%p<2>;
	.reg .b32 	%r<6>;
	.reg .b32 	%f<5>;
	.reg .b64 	%rd<11>;

	ld.param.u64 	%rd1, [_Z23squaredDifferenceKernelPKfS0_Pfi_param_0];
	ld.param.u64 	%rd2, [_Z23squaredDifferenceKernelPKfS0_Pfi_param_1];
	ld.param.u64 	%rd3, [_Z23squaredDifferenceKernelPKfS0_Pfi_param_2];
	ld.param.u32 	%r2, [_Z23squaredDifferenceKernelPKfS0_Pfi_param_3];
	mov.u32 	%r3, %ctaid.x;
	mov.u32 	%r4, %ntid.x;
	mov.u32 	%r5, %tid.x;
	mad.lo.s32 	%r1, %r3, %r4, %r5;
	setp.ge.u32 	%p1, %r1, %r2;
	@%p1 bra 	$L__BB0_2;
	cvta.to.global.u64 	%rd4, %rd1;
	cvta.to.global.u64 	%rd5, %rd2;
	cvta.to.global.u64 	%rd6, %rd3;
	mul.wide.u32 	%rd7, %r1, 4;
	add.s64 	%rd8, %rd4, %rd7;
	ld.global.f32 	%f1, [%rd8];
	add.s64 	%rd9, %rd5, %rd7;
	ld.global.f32 	%f2, [%rd9];
	sub.f32 	%f3, %f1, %f2;
	mul.f32 	%f4, %f3, %f3;
	add.s64 	%rd10, %rd6, %rd7;
	st.global.f32 	[%rd10], %f4;
$L__BB0_2:
	ret;

}
	// .globl	_Z18sumReductionKernelPfS_i
.visible .entry _Z18sumReductionKernelPfS_i(
	.param .u64 .ptr .align 1 _Z18sumReductionKernelPfS_i_param_0,
	.param .u64 .ptr .align 1 _Z18sumReductionKernelPfS_i_param_1,
	.param .u32 _Z18sumReductionKernelPfS_i_param_2
)
{
	.reg .pred 	%p<8>;
	.reg .b32 	%r<16>;
	.reg .b32 	%f<6>;
	.reg .b64 	%rd<9>;

	ld.param.u64 	%rd1, [_Z18sumReductionKernelPfS_i_param_0];
	ld.param.u64 	%rd2, [_Z18sumReductionKernelPfS_i_param_1];
	ld.param.u32 	%r8, [_Z18sumReductionKernelPfS_i_param_2];
	mov.u32 	%r1, %tid.x;
	mov.u32 	%r2, %ctaid.x;
	mov.u32 	%r15, %ntid.x;
	mad.lo.s32 	%r4, %r2, %r15, %r1;
	setp.ge.s32 	%p1, %r4, %r8;
	shl.b32 	%r9, %r1, 2;
	mov.u32 	%r10, sharedData;
	add.s32 	%r5, %r10, %r9;
	@%p1 bra 	$L__BB1_2;
	cvta.to.global.u64 	%rd3, %rd1;
	mul.wide.s32 	%rd4, %r4, 4;
	add.s64 	%rd5, %rd3, %rd4;
	ld.global.f32 	%f1, [%rd5];
	st.shared.f32 	[%r5], %f1;
	bra.uni 	$L__BB1_3;
$L__BB1_2:
	mov.b32 	%r11, 0;
	st.shared.u32 	[%r5], %r11;
$L__BB1_3:
	bar.sync 	0;
	setp.lt.u32 	%p2, %r15, 2;
	@%p2 bra 	$L__BB1_7;
$L__BB1_4:
	shr.u32 	%r7, %r15, 1;
	setp.ge.u32 	%p3, %r1, %r7;
	add.s32 	%r12, %r7, %r4;
	setp.ge.s32 	%p4, %r12, %r8;
	or.pred  	%p5, %p3, %p4;
	@%p5 bra 	$L__BB1_6;
	shl.b32 	%r13, %r7, 2;
	add.s32 	%r14, %r5, %r13;
	ld.shared.f32 	%f2, [%r14];
	ld.shared.f32 	%f3, [%r5];
	add.f32 	%f4, %f2, %f3;
	st.shared.f32 	[%r5], %f4;
$L__BB1_6:
	bar.sync 	0;
	setp.gt.u32 	%p6, %r15, 3;
	mov.u32 	%r15, %r7;
	@%p6 bra 	$L__BB1_4;
$L__BB1_7:
	setp.ne.s32 	%p7, %r1, 0;
	@%p7 bra 	$L__BB1_9;
	ld.shared.f32 	%f5, [sharedData];
	cvta.to.global.u64 	%rd6, %rd2;
	mul.wide.u32 	%rd7, %r2, 4;
	add.s64 	%rd8, %rd6, %rd7;
	st.global.f32 	[%rd8], %f5;
$L__BB1_9:
	ret;

}


// ===== COMPILED SASS (sm_100) =====

	.target	sm_100

	.elftype	@"ET_EXEC"


//--------------------- .note.nv.tkinfo           --------------------------
	.section	.note.nv.tkinfo,"",@"SHT_NOTE"
	.sectionflags	@"SHF_NOTE_NV_TKINFO"
	.tkinfo
        /*0018*/ 	.word	0x00000002
        /*0030*/ 	.string	""
        /*0030*/ 	.string	"ptxas"
        /*0030*/ 	.string	"Cuda compilation tools, release 13.0, V13.0.88"
        /*0030*/ 	.string	"Build cuda_13.0.r13.0/compiler.36424714_0"
        /*0030*/ 	.string	"-arch sm_100 -m 64 "



//--------------------- .note.nv.cuinfo           --------------------------
	.section	.note.nv.cuinfo,"",@"SHT_NOTE"
	.sectionflags	@"SHF_NOTE_NV_CUINFO"
        /*0018*/ 	.short	0x0002
        /*001a*/ 	.short	0x0064
        /*001c*/ 	.short	0x0082
	.zero		2


//--------------------- .nv.info                  --------------------------
	.section	.nv.info,"",@"SHT_CUDA_INFO"
	.align	4


	//----- nvinfo : EIATTR_REGCOUNT
	.align		4
        /*0000*/ 	.byte	0x04, 0x2f
        /*0002*/ 	.short	(.L_1 - .L_0)
	.align		4
.L_0:
        /*0004*/ 	.word	index@(_Z23squaredDifferenceKernelPKfS0_Pfi)
        /*0008*/ 	.word	0x0000000c


	//----- nvinfo : EIATTR_FRAME_SIZE
	.align		4
.L_1:
        /*000c*/ 	.byte	0x04, 0x11
        /*000e*/ 	.short	(.L_3 - .L_2)
	.align		4
.L_2:
        /*0010*/ 	.word	index@(_Z23squaredDifferenceKernelPKfS0_Pfi)
        /*0014*/ 	.word	0x00000000


	//----- nvinfo : EIATTR_REGCOUNT
	.align		4
.L_3:
        /*0018*/ 	.byte	0x04, 0x2f
        /*001a*/ 	.short	(.L_5 - .L_4)
	.align		4
.L_4:
        /*001c*/ 	.word	index@(_Z18sumReductionKernelPfS_i)
        /*0020*/ 	.word	0x0000000c


	//----- nvinfo : EIATTR_FRAME_SIZE
	.align		4
.L_5:
        /*0024*/ 	.byte	0x04, 0x11
        /*0026*/ 	.short	(.L_7 - .L_6)
	.align		4
.L_6:
        /*0028*/ 	.word	index@(_Z18sumReductionKernelPfS_i)
        /*002c*/ 	.word	0x00000000


	//----- nvinfo : EIATTR_MIN_STACK_SIZE
	.align		4
.L_7:
        /*0030*/ 	.byte	0x04, 0x12
        /*0032*/ 	.short	(.L_9 - .L_8)
	.align		4
.L_8:
        /*0034*/ 	.word	index@(_Z18sumReductionKernelPfS_i)
        /*0038*/ 	.word	0x00000000


	//----- nvinfo : EIATTR_MIN_STACK_SIZE
	.align		4
.L_9:
        /*003c*/ 	.byte	0x04, 0x12
        /*003e*/ 	.short	(.L_11 - .L_10)
	.align		4
.L_10:
        /*0040*/ 	.word	index@(_Z23squaredDifferenceKernelPKfS0_Pfi)
        /*0044*/ 	.word	0x00000000
.L_11:


//--------------------- .nv.compat                --------------------------
	.section	.nv.compat,"",@"SHT_CUDA_COMPAT_INFO"
	.align	4
        /*0000*/ 	.byte	0x02, 0x09, 0x00, 0x00, 0x02, 0x02, 0x01, 0x00, 0x02, 0x05, 0x05, 0x00, 0x03, 0x07, 0x01, 0x01
        /*0010*/ 	.byte	0x02, 0x03, 0x00, 0x00, 0x02, 0x06, 0x01, 0x00, 0x04, 0x0b, 0x08, 0x00, 0x09, 0x00, 0x00, 0x00
        /*0020*/ 	.byte	0x00, 0x00, 0x00, 0x00


//--------------------- .nv.info._Z18sumReductionKernelPfS_i --------------------------
	.section	.nv.info._Z18sumReductionKernelPfS_i,"",@"SHT_CUDA_INFO"
	.sectionflags	@""
	.align	4


	//----- nvinfo : EIATTR_CUDA_API_VERSION
	.align		4
        /*0000*/ 	.byte	0x04, 0x37
        /*0002*/ 	.short	(.L_13 - .L_12)
.L_12:
        /*0004*/ 	.word	0x00000082


	//----- nvinfo : EIATTR_KPARAM_INFO
	.align		4
.L_13:
        /*0008*/ 	.byte	0x04, 0x17
        /*000a*/ 	.short	(.L_15 - .L_14)
.L_14:
        /*000c*/ 	.word	0x00000000
        /*0010*/ 	.short	0x0002
        /*0012*/ 	.short	0x0010
        /*0014*/ 	.byte	0x00, 0xf0, 0x11, 0x00


	//----- nvinfo : EIATTR_KPARAM_INFO
	.align		4
.L_15:
        /*0018*/ 	.byte	0x04, 0x17
        /*001a*/ 	.short	(.L_17 - .L_16)
.L_16:
        /*001c*/ 	.word	0x00000000
        /*0020*/ 	.short	0x0001
        /*0022*/ 	.short	0x0008
        /*0024*/ 	.byte	0x00, 0xf5, 0x21, 0x00


	//----- nvinfo : EIATTR_KPARAM_INFO
	.align		4
.L_17:
        /*0028*/ 	.byte	0x04, 0x17
        /*002a*/ 	.short	(.L_19 - .L_18)
.L_18:
        /*002c*/ 	.word	0x00000000
        /*0030*/ 	.short	0x0000
        /*0032*/ 	.short	0x0000
        /*0034*/ 	.byte	0x00, 0xf5, 0x21, 0x00


	//----- nvinfo : EIATTR_SPARSE_MMA_MASK
	.align		4
.L_19:
        /*0038*/ 	.byte	0x03, 0x50
        /*003a*/ 	.short	0x0000


	//----- nvinfo : EIATTR_MAXREG_COUNT
	.align		4
        /*003c*/ 	.byte	0x03, 0x1b
        /*003e*/ 	.short	0x00ff


	//----- nvinfo : EIATTR_NUM_BARRIERS
	.align		4
        /*0040*/ 	.byte	0x02, 0x4c
        /*0042*/ 	.byte	0x01
	.zero		1


	//----- nvinfo : EIATTR_MERCURY_ISA_VERSION
	.align		4
        /*0044*/ 	.byte	0x03, 0x5f
        /*0046*/ 	.short	0x0101


	//----- nvinfo : EIATTR_VRC_CTA_INIT_COUNT
	.align		4
        /*0048*/ 	.byte	0x02, 0x4a
	.zero		1
	.zero		1


	//----- nvinfo : EIATTR_EXIT_INSTR_OFFSETS
	.align		4
        /*004c*/ 	.byte	0x04, 0x1c
        /*004e*/ 	.short	(.L_21 - .L_20)


	//   ....[0]....
.L_20:
        /*0050*/ 	.word	0x00000250


	//   ....[1]....
        /*0054*/ 	.word	0x000002d0


	//----- nvinfo : EIATTR_CBANK_PARAM_SIZE
	.align		4
.L_21:
        /*0058*/ 	.byte	0x03, 0x19
        /*005a*/ 	.short	0x0014


	//----- nvinfo : EIATTR_PARAM_CBANK
	.align		4
        /*005c*/ 	.byte	0x04, 0x0a
        /*005e*/ 	.short	(.L_23 - .L_22)
	.align		4
.L_22:
        /*0060*/ 	.word	index@(.nv.constant0._Z18sumReductionKernelPfS_i)
        /*0064*/ 	.short	0x0380
        /*0066*/ 	.short	0x0014


	//----- nvinfo : EIATTR_SW_WAR
	.align		4
.L_23:
        /*0068*/ 	.byte	0x04, 0x36
        /*006a*/ 	.short	(.L_25 - .L_24)
.L_24:
        /*006c*/ 	.word	0x00000008
.L_25:


//--------------------- .nv.info._Z23squaredDifferenceKernelPKfS0_Pfi --------------------------
	.section	.nv.info._Z23squaredDifferenceKernelPKfS0_Pfi,"",@"SHT_CUDA_INFO"
	.sectionflags	@""
	.align	4


	//----- nvinfo : EIATTR_CUDA_API_VERSION
	.align		4
        /*0000*/ 	.byte	0x04, 0x37
        /*0002*/ 	.short	(.L_27 - .L_26)
.L_26:
        /*0004*/ 	.word	0x00000082


	//----- nvinfo : EIATTR_KPARAM_INFO
	.align		4
.L_27:
        /*0008*/ 	.byte	0x04, 0x17
        /*000a*/ 	.short	(.L_29 - .L_28)
.L_28:
        /*000c*/ 	.word	0x00000000
        /*0010*/ 	.short	0x0003
        /*0012*/ 	.short	0x0018
        /*0014*/ 	.byte	0x00, 0xf0, 0x11, 0x00


	//----- nvinfo : EIATTR_KPARAM_INFO
	.align		4
.L_29:
        /*0018*/ 	.byte	0x04, 0x17
        /*001a*/ 	.short	(.L_31 - .L_30)
.L_30:
        /*001c*/ 	.word	0x00000000
        /*0020*/ 	.short	0x0002
        /*0022*/ 	.short	0x0010
        /*0024*/ 	.byte	0x00, 0xf5, 0x21, 0x00


	//----- nvinfo : EIATTR_KPARAM_INFO
	.align		4
.L_31:
        /*0028*/ 	.byte	0x04, 0x17
        /*002a*/ 	.short	(.L_33 - .L_32)
.L_32:
        /*002c*/ 	.word	0x00000000
        /*0030*/ 	.short	0x0001
        /*0032*/ 	.short	0x0008
        /*0034*/ 	.byte	0x00, 0xf5, 0x21, 0x00


	//----- nvinfo : EIATTR_KPARAM_INFO
	.align		4
.L_33:
        /*0038*/ 	.byte	0x04, 0x17
        /*003a*/ 	.short	(.L_35 - .L_34)
.L_34:
        /*003c*/ 	.word	0x00000000
        /*0040*/ 	.short	0x0000
        /*0042*/ 	.short	0x0000
        /*0044*/ 	.byte	0x00, 0xf5, 0x21, 0x00


	//----- nvinfo : EIATTR_SPARSE_MMA_MASK
	.align		4
.L_35:
        /*0048*/ 	.byte	0x03, 0x50
        /*004a*/ 	.short	0x0000


	//----- nvinfo : EIATTR_MAXREG_COUNT
	.align		4
        /*004c*/ 	.byte	0x03, 0x1b
        /*004e*/ 	.short	0x00ff


	//----- nvinfo : EIATTR_MERCURY_ISA_VERSION
	.align		4
        /*0050*/ 	.byte	0x03, 0x5f
        /*0052*/ 	.short	0x0101


	//----- nvinfo : EIATTR_VRC_CTA_INIT_COUNT
	.align		4
        /*0054*/ 	.byte	0x02, 0x4a
	.zero		1
	.zero		1


	//----- nvinfo : EIATTR_EXIT_INSTR_OFFSETS
	.align		4
        /*0058*/ 	.byte	0x04, 0x1c
        /*005a*/ 	.short	(.L_37 - .L_36)


	//   ....[0]....
.L_36:
        /*005c*/ 	.word	0x00000070


	//   ....[1]....
        /*0060*/ 	.word	0x00000140


	//----- nvinfo : EIATTR_CBANK_PARAM_SIZE
	.align		4
.L_37:
        /*0064*/ 	.byte	0x03, 0x19
        /*0066*/ 	.short	0x001c


	//----- nvinfo : EIATTR_PARAM_CBANK
	.align		4
        /*0068*/ 	.byte	0x04, 0x0a
        /*006a*/ 	.short	(.L_39 - .L_38)
	.align		4
.L_38:
        /*006c*/ 	.word	index@(.nv.constant0._Z23squaredDifferenceKernelPKfS0_Pfi)
        /*0070*/ 	.short	0x0380
        /*0072*/ 	.short	0x001c


	//----- nvinfo : EIATTR_SW_WAR
	.align		4
.L_39:
        /*0074*/ 	.byte	0x04, 0x36
        /*0076*/ 	.short	(.L_41 - .L_40)
.L_40:
        /*0078*/ 	.word	0x00000008
.L_41:


//--------------------- .nv.callgraph             --------------------------
	.section	.nv.callgraph,"",@"SHT_CUDA_CALLGRAPH"
	.align	4
	.sectionentsize	8
	.align		4
        /*0000*/ 	.word	0x00000000
	.align		4
        /*0004*/ 	.word	0xffffffff
	.align		4
        /*0008*/ 	.word	0x00000000
	.align		4
        /*000c*/ 	.word	0xfffffffe
	.align		4
        /*0010*/ 	.word	0x00000000
	.align		4
        /*0014*/ 	.word	0xfffffffd
	.align		4
        /*0018*/ 	.word	0x00000000
	.align		4
        /*001c*/ 	.word	0xfffffffc


//--------------------- .text._Z18sumReductionKernelPfS_i --------------------------
	.section	.text._Z18sumReductionKernelPfS_i,"ax",@progbits
	.align	128
        .global         _Z18sumReductionKernelPfS_i
        .type           _Z18sumReductionKernelPfS_i,@function
        .size           _Z18sumReductionKernelPfS_i,(.L_x_4 - _Z18sumReductionKernelPfS_i)
        .other          _Z18sumReductionKernelPfS_i,@"STO_CUDA_ENTRY STV_DEFAULT"
_Z18sumReductionKernelPfS_i:
.text._Z18sumReductionKernelPfS_i:
[----:B------:R-:W-:Y:S01]  /*0000*/  LDC R1, c[0x0][0x37c] ;  /* 0x0000df00ff017b82 */ /* 0x000fe20000000800 */
[----:B------:R-:W0:Y:S01]  /*0010*/  S2R R6, SR_TID.X ;  /* 0x0000000000067919 */ /* 0x000e220000002100 */
[----:B------:R-:W0:Y:S01]  /*0020*/  LDCU UR8, c[0x0][0x360] ;  /* 0x00006c00ff0877ac */ /* 0x000e220008000800 */
[----:B------:R-:W0:Y:S01]  /*0030*/  S2R R7, SR_CTAID.X ;  /* 0x0000000000077919 */ /* 0x000e220000002500 */
[----:B------:R-:W1:Y:S01]  /*0040*/  LDCU UR4, c[0x0][0x390] ;  /* 0x00007200ff0477ac */ /* 0x000e620008000800 */
[----:B------:R-:W2:Y:S01]  /*0050*/  LDCU.64 UR6, c[0x0][0x358] ;  /* 0x00006b00ff0677ac */ /* 0x000ea20008000a00 */
[----:B0-----:R-:W-:-:S05]  /*0060*/  IMAD R5, R7, UR8, R6 ;  /* 0x0000000807057c24 */ /* 0x001fca000f8e0206 */
[----:B-1----:R-:W-:-:S13]  /*0070*/  ISETP.GE.AND P0, PT, R5, UR4, PT ;  /* 0x0000000405007c0c */ /* 0x002fda000bf06270 */
[----:B------:R-:W0:Y:S02]  /*0080*/  @!P0 LDC.64 R2, c[0x0][0x380] ;  /* 0x0000e000ff028b82 */ /* 0x000e240000000a00 */
[----:B0-----:R-:W-:-:S06]  /*0090*/  @!P0 IMAD.WIDE R2, R5, 0x4, R2 ;  /* 0x0000000405028825 */ /* 0x001fcc00078e0202 */
[----:B--2---:R-:W2:Y:S01]  /*00a0*/  @!P0 LDG.E R3, desc[UR6][R2.64] ;  /* 0x0000000602038981 */ /* 0x004ea2000c1e1900 */
[----:B------:R-:W0:Y:S01]  /*00b0*/  S2UR UR5, SR_CgaCtaId ;  /* 0x00000000000579c3 */ /* 0x000e220000008800 */
[----:B------:R-:W-:Y:S01]  /*00c0*/  IMAD.U32 R4, RZ, RZ, UR8 ;  /* 0x00000008ff047e24 */ /* 0x000fe2000f8e00ff */
[----:B------:R-:W-:Y:S01]  /*00d0*/  UMOV UR4, 0x400 ;  /* 0x0000040000047882 */ /* 0x000fe20000000000 */
[----:B------:R-:W-:-:S03]  /*00e0*/  ISETP.NE.AND P1, PT, R6, RZ, PT ;  /* 0x000000ff0600720c */ /* 0x000fc60003f25270 */
[----:B------:R-:W-:Y:S01]  /*00f0*/  ISETP.GE.U32.AND P2, PT, R4, 0x2, PT ;  /* 0x000000020400780c */ /* 0x000fe20003f46070 */
[----:B0-----:R-:W-:-:S06]  /*0100*/  ULEA UR4, UR5, UR4, 0x18 ;  /* 0x0000000405047291 */ /* 0x001fcc000f8ec0ff */
[----:B------:R-:W-:-:S05]  /*0110*/  LEA R0, R6, UR4, 0x2 ;  /* 0x0000000406007c11 */ /* 0x000fca000f8e10ff */
[----:B--2---:R0:W-:Y:S04]  /*0120*/  @!P0 STS [R0], R3 ;  /* 0x0000000300008388 */ /* 0x0041e80000000800 */
[----:B------:R0:W-:Y:S01]  /*0130*/  @P0 STS [R0], RZ ;  /* 0x000000ff00000388 */ /* 0x0001e20000000800 */
[----:B------:R-:W-:Y:S06]  /*0140*/  BAR.SYNC.DEFER_BLOCKING 0x0 ;  /* 0x0000000000007b1d */ /* 0x000fec0000010000 */
[----:B------:R-:W-:Y:S05]  /*0150*/  @!P2 BRA `(.L_x_0) ;  /* 0x00000000003ca947 */ /* 0x000fea0003800000 */
[----:B------:R-:W1:Y:S01]  /*0160*/  LDCU UR4, c[0x0][0x390] ;  /* 0x00007200ff0477ac */ /* 0x000e620008000800 */
[----:B------:R-:W-:Y:S01]  /*0170*/  NOP ;  /* 0x0000000000007918 */ /* 0x000fe20000000000 */
.L_x_1:
[----:B------:R-:W-:-:S05]  /*0180*/  SHF.R.U32.HI R9, RZ, 0x1, R4 ;  /* 0x00000001ff097819 */ /* 0x000fca0000011604 */
[----:B------:R-:W-:-:S05]  /*0190*/  IMAD.IADD R2, R5, 0x1, R9 ;  /* 0x0000000105027824 */ /* 0x000fca00078e0209 */
[----:B-1----:R-:W-:-:S04]  /*01a0*/  ISETP.GE.AND P0, PT, R2, UR4, PT ;  /* 0x0000000402007c0c */ /* 0x002fc8000bf06270 */
[----:B------:R-:W-:-:S13]  /*01b0*/  ISETP.GE.U32.OR P0, PT, R6, R9, P0 ;  /* 0x000000090600720c */ /* 0x000fda0000706470 */
[----:B------:R-:W-:Y:S01]  /*01c0*/  @!P0 IMAD R2, R9, 0x4, R0 ;  /* 0x0000000409028824 */ /* 0x000fe200078e0200 */
[----:B0-----:R-:W-:Y:S05]  /*01d0*/  @!P0 LDS R3, [R0] ;  /* 0x0000000000038984 */ /* 0x001fea0000000800 */
[----:B------:R-:W0:Y:S02]  /*01e0*/  @!P0 LDS R2, [R2] ;  /* 0x0000000002028984 */ /* 0x000e240000000800 */
[----:B0-----:R-:W-:-:S05]  /*01f0*/  @!P0 FADD R3, R2, R3 ;  /* 0x0000000302038221 */ /* 0x001fca0000000000 */
[----:B------:R2:W-:Y:S01]  /*0200*/  @!P0 STS [R0], R3 ;  /* 0x0000000300008388 */ /* 0x0005e20000000800 */
[----:B------:R-:W-:Y:S01]  /*0210*/  BAR.SYNC.DEFER_BLOCKING 0x0 ;  /* 0x0000000000007b1d */ /* 0x000fe20000010000 */
[----:B------:R-:W-:Y:S01]  /*0220*/  ISETP.GT.U32.AND P0, PT, R4, 0x3, PT ;  /* 0x000000030400780c */ /* 0x000fe20003f04070 */
[----:B------:R-:W-:-:S12]  /*0230*/  IMAD.MOV.U32 R4, RZ, RZ, R9 ;  /* 0x000000ffff047224 */ /* 0x000fd800078e0009 */
[----:B--2---:R-:W-:Y:S05]  /*0240*/  @P0 BRA `(.L_x_1) ;  /* 0xfffffffc00cc0947 */ /* 0x004fea000383ffff */
.L_x_0:
[----:B------:R-:W-:Y:S05]  /*0250*/  @P1 EXIT ;  /* 0x000000000000194d */ /* 0x000fea0003800000 */
[----:B------:R-:W1:Y:S01]  /*0260*/  S2UR UR5, SR_CgaCtaId ;  /* 0x00000000000579c3 */ /* 0x000e620000008800 */
[----:B------:R-:W-:-:S07]  /*0270*/  UMOV UR4, 0x400 ;  /* 0x0000040000047882 */ /* 0x000fce0000000000 */
[----:B0-----:R-:W0:Y:S01]  /*0280*/  LDC.64 R2, c[0x0][0x388] ;  /* 0x0000e200ff027b82 */ /* 0x001e220000000a00 */
[----:B-1----:R-:W-:Y:S01]  /*0290*/  ULEA UR4, UR5, UR4, 0x18 ;  /* 0x0000000405047291 */ /* 0x002fe2000f8ec0ff */
[----:B0-----:R-:W-:-:S08]  /*02a0*/  IMAD.WIDE.U32 R2, R7, 0x4, R2 ;  /* 0x0000000407027825 */ /* 0x001fd000078e0002 */
[----:B------:R-:W0:Y:S04]  /*02b0*/  LDS R5, [UR4] ;  /* 0x00000004ff057984 */ /* 0x000e280008000800 */
[----:B0-----:R-:W-:Y:S01]  /*02c0*/  STG.E desc[UR6][R2.64], R5 ;  /* 0x0000000502007986 */ /* 0x001fe2000c101906 */
[----:B------:R-:W-:Y:S05]  /*02d0*/  EXIT ;  /* 0x000000000000794d */ /* 0x000fea0003800000 */
.L_x_2:
[----:B------:R-:W-:-:S00]  /*02e0*/  BRA `(.L_x_2) ;  /* 0xfffffffc00fc7947 */ /* 0x000fc0000383ffff */
[----:B------:R-:W-:-:S00]  /*02f0*/  NOP ;  /* 0x0000000000007918 */ /* 0x000fc00000000000 */
        /* <DEDUP_REMOVED lines=8> */
.L_x_4:


//--------------------- .text._Z23squaredDifferenceKernelPKfS0_Pfi --------------------------
	.section	.text._Z23squaredDifferenceKernelPKfS0_Pfi,"ax",@progbits
	.align	128
        .global         _Z23squaredDifferenceKernelPKfS0_Pfi
        .type           _Z23squaredDifferenceKernelPKfS0_Pfi,@function
        .size           _Z23squaredDifferenceKernelPKfS0_Pfi,(.L_x_5 - _Z23squaredDifferenceKernelPKfS0_Pfi)
        .other          _Z23squaredDifferenceKernelPKfS0_Pfi,@"STO_CUDA_ENTRY STV_DEFAULT"
_Z23squaredDifferenceKernelPKfS0_Pfi:
.text._Z23squaredDifferenceKernelPKfS0_Pfi:
[----:B------:R-:W-:Y:S01]  /*0000*/  LDC R1, c[0x0][0x37c] ;  /* 0x0000df00ff017b82 */ /* 0x000fe20000000800 */
[----:B------:R-:W0:Y:S07]  /*0010*/  S2R R0, SR_TID.X ;  /* 0x0000000000007919 */ /* 0x000e2e0000002100 */
[----:B------:R-:W0:Y:S01]  /*0020*/  S2UR UR4, SR_CTAID.X ;  /* 0x00000000000479c3 */ /* 0x000e220000002500 */
[----:B------:R-:W1:Y:S07]  /*0030*/  LDCU UR5, c[0x0][0x398] ;  /* 0x00007300ff0577ac */ /* 0x000e6e0008000800 */
[----:B------:R-:W0:Y:S02]  /*0040*/  LDC R9, c[0x0][0x360] ;  /* 0x0000d800ff097b82 */ /* 0x000e240000000800 */
[----:B0-----:R-:W-:-:S05]  /*0050*/  IMAD R9, R9, UR4, R0 ;  /* 0x0000000409097c24 */ /* 0x001fca000f8e0200 */
[----:B-1----:R-:W-:-:S13]  /*0060*/  ISETP.GE.U32.AND P0, PT, R9, UR5, PT ;  /* 0x0000000509007c0c */ /* 0x002fda000bf06070 */
[----:B------:R-:W-:Y:S05]  /*0070*/  @P0 EXIT ;  /* 0x000000000000094d */ /* 0x000fea0003800000 */
[----:B------:R-:W0:Y:S01]  /*0080*/  LDC.64 R2, c[0x0][0x380] ;  /* 0x0000e000ff027b82 */ /* 0x000e220000000a00 */
[----:B------:R-:W1:Y:S07]  /*0090*/  LDCU.64 UR4, c[0x0][0x358] ;  /* 0x00006b00ff0477ac */ /* 0x000e6e0008000a00 */
[----:B------:R-:W2:Y:S08]  /*00a0*/  LDC.64 R4, c[0x0][0x388] ;  /* 0x0000e200ff047b82 */ /* 0x000eb00000000a00 */
[----:B------:R-:W3:Y:S01]  /*00b0*/  LDC.64 R6, c[0x0][0x390] ;  /* 0x0000e400ff067b82 */ /* 0x000ee20000000a00 */
[----:B0-----:R-:W-:-:S06]  /*00c0*/  IMAD.WIDE.U32 R2, R9, 0x4, R2 ;  /* 0x0000000409027825 */ /* 0x001fcc00078e0002 */
[----:B-1----:R-:W4:Y:S01]  /*00d0*/  LDG.E R2, desc[UR4][R2.64] ;  /* 0x0000000402027981 */ /* 0x002f22000c1e1900 */
[----:B--2---:R-:W-:-:S06]  /*00e0*/  IMAD.WIDE.U32 R4, R9, 0x4, R4 ;  /* 0x0000000409047825 */ /* 0x004fcc00078e0004 */
[----:B------:R-:W4:Y:S01]  /*00f0*/  LDG.E R5, desc[UR4][R4.64] ;  /* 0x0000000404057981 */ /* 0x000f22000c1e1900 */
[----:B---3--:R-:W-:-:S04]  /*0100*/  IMAD.WIDE.U32 R6, R9, 0x4, R6 ;  /* 0x0000000409067825 */ /* 0x008fc800078e0006 */
[----:B----4-:R-:W-:-:S04]  /*0110*/  FADD R0, R2, -R5 ;  /* 0x8000000502007221 */ /* 0x010fc80000000000 */
[----:B------:R-:W-:-:S05]  /*0120*/  FMUL R9, R0, R0 ;  /* 0x0000000000097220 */ /* 0x000fca0000400000 */
[----:B------:R-:W-:Y:S01]  /*0130*/  STG.E desc[UR4][R6.64], R9 ;  /* 0x0000000906007986 */ /* 0x000fe2000c101904 */
[----:B------:R-:W-:Y:S05]  /*0140*/  EXIT ;  /* 0x000000000000794d */ /* 0x000fea0003800000 */
.L_x_3:
        /* <DEDUP_REMOVED lines=11> */
.L_x_5:


//--------------------- .nv.shared._Z18sumReductionKernelPfS_i --------------------------
	.section	.nv.shared._Z18sumReductionKernelPfS_i,"aw",@nobits
	.sectionflags	@""
	.align	16
	.zero		1024


//--------------------- .nv.shared.reserved.0     --------------------------
	.section	.nv.shared.reserved.0,"aw",@nobits
	.weak		__nv_reservedSMEM_offset_0_alias
	.size		__nv_reservedSMEM_offset_0_alias, 0, 64
	.other		__nv_reservedSMEM_offset_0_alias,@"STO_CUDA_RESERVED_SHARED STV_DEFAULT"
__nv_reservedSMEM_offset_0_alias:
	.zero		0
	.zero		64


//--------------------- .nv.shared._Z23squaredDifferenceKernelPKfS0_Pfi --------------------------
	.section	.nv.shared._Z23squaredDifferenceKernelPKfS0_Pfi,"aw",@nobits
	.sectionflags	@""
	.align	16
	.zero		1024


//--------------------- .nv.constant0._Z18sumReductionKernelPfS_i --------------------------
	.section	.nv.constant0._Z18sumReductionKernelPfS_i,"a",@progbits
	.sectionflags	@""
	.align	4
.nv.constant0._Z18sumReductionKernelPfS_i:
	.zero		916


//--------------------- .nv.constant0._Z23squaredDifferenceKernelPKfS0_Pfi --------------------------
	.section	.nv.constant0._Z23squaredDifferenceKernelPKfS0_Pfi,"a",@progbits
	.sectionflags	@""
	.align	4
.nv.constant0._Z23squaredDifferenceKernelPKfS0_Pfi:
	.zero		924


//--------------------- SYMBOLS --------------------------

	.type		.nv.reservedSmem.offset0,@object
	.size		.nv.reservedSmem.offset0,0x4
	.type		.nv.reservedSmem.cap,@object
	.size		.nv.reservedSmem.cap,0x4
